//
// Generated by NVIDIA NVVM Compiler
//
// Compiler Build ID: CL-36424714
// Cuda compilation tools, release 13.0, V13.0.88
// Based on NVVM 20.0.0
//

.version 9.0
.target sm_100
.address_size 64

	// .globl	_Z17sharpening_kernelPKfS0_Pfi

.visible .entry _Z17sharpening_kernelPKfS0_Pfi(
	.param .u64 .ptr .align 1 _Z17sharpening_kernelPKfS0_Pfi_param_0,
	.param .u64 .ptr .align 1 _Z17sharpening_kernelPKfS0_Pfi_param_1,
	.param .u64 .ptr .align 1 _Z17sharpening_kernelPKfS0_Pfi_param_2,
	.param .u32 _Z17sharpening_kernelPKfS0_Pfi_param_3
)
{
	.reg .b32 	%r<17>;
	.reg .b32 	%f<28>;
	.reg .b64 	%rd<14>;

	ld.param.u64 	%rd1, [_Z17sharpening_kernelPKfS0_Pfi_param_0];
	ld.param.u64 	%rd2, [_Z17sharpening_kernelPKfS0_Pfi_param_1];
	ld.param.u64 	%rd3, [_Z17sharpening_kernelPKfS0_Pfi_param_2];
	ld.param.u32 	%r1, [_Z17sharpening_kernelPKfS0_Pfi_param_3];
	cvta.to.global.u64 	%rd4, %rd1;
	cvta.to.global.u64 	%rd5, %rd2;
	mov.u32 	%r2, %ctaid.x;
	mov.u32 	%r3, %ntid.x;
	mov.u32 	%r4, %tid.x;
	mad.lo.s32 	%r5, %r2, %r3, %r4;
	mov.u32 	%r6, %ctaid.y;
	mov.u32 	%r7, %ntid.y;
	mov.u32 	%r8, %tid.y;
	mad.lo.s32 	%r9, %r6, %r7, %r8;
	shl.b32 	%r10, %r2, 3;
	add.s32 	%r11, %r10, %r4;
	shl.b32 	%r12, %r6, 3;
	add.s32 	%r13, %r12, %r8;
	mad.lo.s32 	%r14, %r13, %r1, %r11;
	ld.global.f32 	%f1, [%rd5];
	mul.wide.s32 	%rd6, %r14, 4;
	add.s64 	%rd7, %rd4, %rd6;
	ld.global.f32 	%f2, [%rd7];
	fma.rn.f32 	%f3, %f1, %f2, 0f00000000;
	ld.global.f32 	%f4, [%rd5+12];
	ld.global.f32 	%f5, [%rd7+4];
	fma.rn.f32 	%f6, %f4, %f5, %f3;
	ld.global.f32 	%f7, [%rd5+24];
	ld.global.f32 	%f8, [%rd7+8];
	fma.rn.f32 	%f9, %f7, %f8, %f6;
	ld.global.f32 	%f10, [%rd5+4];
	mul.wide.s32 	%rd8, %r1, 4;
	add.s64 	%rd9, %rd7, %rd8;
	ld.global.f32 	%f11, [%rd9];
	fma.rn.f32 	%f12, %f10, %f11, %f9;
	ld.global.f32 	%f13, [%rd5+16];
	ld.global.f32 	%f14, [%rd9+4];
	fma.rn.f32 	%f15, %f13, %f14, %f12;
	ld.global.f32 	%f16, [%rd5+28];
	ld.global.f32 	%f17, [%rd9+8];
	fma.rn.f32 	%f18, %f16, %f17, %f15;
	ld.global.f32 	%f19, [%rd5+8];
	add.s64 	%rd10, %rd9, %rd8;
	ld.global.f32 	%f20, [%rd10];
	fma.rn.f32 	%f21, %f19, %f20, %f18;
	ld.global.f32 	%f22, [%rd5+20];
	ld.global.f32 	%f23, [%rd10+4];
	fma.rn.f32 	%f24, %f22, %f23, %f21;
	ld.global.f32 	%f25, [%rd5+32];
	ld.global.f32 	%f26, [%rd10+8];
	fma.rn.f32 	%f27, %f25, %f26, %f24;
	cvta.to.global.u64 	%rd11, %rd3;
	add.s32 	%r15, %r1, -2;
	mad.lo.s32 	%r16, %r15, %r9, %r5;
	mul.wide.s32 	%rd12, %r16, 4;
	add.s64 	%rd13, %rd11, %rd12;
	st.global.f32 	[%rd13], %f27;
	ret;

}


// ===== COMPILED SASS (sm_100) =====

	.target	sm_100

	.elftype	@"ET_EXEC"


//--------------------- .note.nv.tkinfo           --------------------------
	.section	.note.nv.tkinfo,"",@"SHT_NOTE"
	.sectionflags	@"SHF_NOTE_NV_TKINFO"
	.tkinfo
        /*0018*/ 	.word	0x00000002
        /*0030*/ 	.string	""
        /*0030*/ 	.string	"ptxas"
        /*0030*/ 	.string	"Cuda compilation tools, release 13.0, V13.0.88"
        /*0030*/ 	.string	"Build cuda_13.0.r13.0/compiler.36424714_0"
        /*0030*/ 	.string	"-arch sm_100 -m 64 "



//--------------------- .note.nv.cuinfo           --------------------------
	.section	.note.nv.cuinfo,"",@"SHT_NOTE"
	.sectionflags	@"SHF_NOTE_NV_CUINFO"
        /*0018*/ 	.short	0x0002
        /*001a*/ 	.short	0x0064
        /*001c*/ 	.short	0x0082
	.zero		2


//--------------------- .nv.info                  --------------------------
	.section	.nv.info,"",@"SHT_CUDA_INFO"
	.align	4


	//----- nvinfo : EIATTR_REGCOUNT
	.align		4
        /*0000*/ 	.byte	0x04, 0x2f
        /*0002*/ 	.short	(.L_1 - .L_0)
	.align		4
.L_0:
        /*0004*/ 	.word	index@(_Z17sharpening_kernelPKfS0_Pfi)
        /*0008*/ 	.word	0x00000020


	//----- nvinfo : EIATTR_FRAME_SIZE
	.align		4
.L_1:
        /*000c*/ 	.byte	0x04, 0x11
        /*000e*/ 	.short	(.L_3 - .L_2)
	.align		4
.L_2:
        /*0010*/ 	.word	index@(_Z17sharpening_kernelPKfS0_Pfi)
        /*0014*/ 	.word	0x00000000


	//----- nvinfo : EIATTR_MIN_STACK_SIZE
	.align		4
.L_3:
        /*0018*/ 	.byte	0x04, 0x12
        /*001a*/ 	.short	(.L_5 - .L_4)
	.align		4
.L_4:
        /*001c*/ 	.word	index@(_Z17sharpening_kernelPKfS0_Pfi)
        /*0020*/ 	.word	0x00000000
.L_5:


//--------------------- .nv.compat                --------------------------
	.section	.nv.compat,"",@"SHT_CUDA_COMPAT_INFO"
	.align	4
        /*0000*/ 	.byte	0x02, 0x09, 0x00, 0x00, 0x02, 0x02, 0x01, 0x00, 0x02, 0x05, 0x05, 0x00, 0x03, 0x07, 0x01, 0x01
        /*0010*/ 	.byte	0x02, 0x03, 0x00, 0x00, 0x02, 0x06, 0x01, 0x00, 0x04, 0x0b, 0x08, 0x00, 0x09, 0x00, 0x00, 0x00
        /*0020*/ 	.byte	0x00, 0x00, 0x00, 0x00


//--------------------- .nv.info._Z17sharpening_kernelPKfS0_Pfi --------------------------
	.section	.nv.info._Z17sharpening_kernelPKfS0_Pfi,"",@"SHT_CUDA_INFO"
	.sectionflags	@""
	.align	4


	//----- nvinfo : EIATTR_CUDA_API_VERSION
	.align		4
        /*0000*/ 	.byte	0x04, 0x37
        /*0002*/ 	.short	(.L_7 - .L_6)
.L_6:
        /*0004*/ 	.word	0x00000082


	//----- nvinfo : EIATTR_KPARAM_INFO
	.align		4
.L_7:
        /*0008*/ 	.byte	0x04, 0x17
        /*000a*/ 	.short	(.L_9 - .L_8)
.L_8:
        /*000c*/ 	.word	0x00000000
        /*0010*/ 	.short	0x0003
        /*0012*/ 	.short	0x0018
        /*0014*/ 	.byte	0x00, 0xf0, 0x11, 0x00


	//----- nvinfo : EIATTR_KPARAM_INFO
	.align		4
.L_9:
        /*0018*/ 	.byte	0x04, 0x17
        /*001a*/ 	.short	(.L_11 - .L_10)
.L_10:
        /*001c*/ 	.word	0x00000000
        /*0020*/ 	.short	0x0002
        /*0022*/ 	.short	0x0010
        /*0024*/ 	.byte	0x00, 0xf5, 0x21, 0x00


	//----- nvinfo : EIATTR_KPARAM_INFO
	.align		4
.L_11:
        /*0028*/ 	.byte	0x04, 0x17
        /*002a*/ 	.short	(.L_13 - .L_12)
.L_12:
        /*002c*/ 	.word	0x00000000
        /*0030*/ 	.short	0x0001
        /*0032*/ 	.short	0x0008
        /*0034*/ 	.byte	0x00, 0xf5, 0x21, 0x00


	//----- nvinfo : EIATTR_KPARAM_INFO
	.align		4
.L_13:
        /*0038*/ 	.byte	0x04, 0x17
        /*003a*/ 	.short	(.L_15 - .L_14)
.L_14:
        /*003c*/ 	.word	0x00000000
        /*0040*/ 	.short	0x0000
        /*0042*/ 	.short	0x0000
        /*0044*/ 	.byte	0x00, 0xf5, 0x21, 0x00


	//----- nvinfo : EIATTR_SPARSE_MMA_MASK
	.align		4
.L_15:
        /*0048*/ 	.byte	0x03, 0x50
        /*004a*/ 	.short	0x0000


	//----- nvinfo : EIATTR_MAXREG_COUNT
	.align		4
        /*004c*/ 	.byte	0x03, 0x1b
        /*004e*/ 	.short	0x00ff


	//----- nvinfo : EIATTR_MERCURY_ISA_VERSION
	.align		4
        /*0050*/ 	.byte	0x03, 0x5f
        /*0052*/ 	.short	0x0101


	//----- nvinfo : EIATTR_VRC_CTA_INIT_COUNT
	.align		4
        /*0054*/ 	.byte	0x02, 0x4a
	.zero		1
	.zero		1


	//----- nvinfo : EIATTR_EXIT_INSTR_OFFSETS
	.align		4
        /*0058*/ 	.byte	0x04, 0x1c
        /*005a*/ 	.short	(.L_17 - .L_16)


	//   ....[0]....
.L_16:
        /*005c*/ 	.word	0x00000330


	//----- nvinfo : EIATTR_CBANK_PARAM_SIZE
	.align		4
.L_17:
        /*0060*/ 	.byte	0x03, 0x19
        /*0062*/ 	.short	0x001c


	//----- nvinfo : EIATTR_PARAM_CBANK
	.align		4
        /*0064*/ 	.byte	0x04, 0x0a
        /*0066*/ 	.short	(.L_19 - .L_18)
	.align		4
.L_18:
        /*0068*/ 	.word	index@(.nv.constant0._Z17sharpening_kernelPKfS0_Pfi)
        /*006c*/ 	.short	0x0380
        /*006e*/ 	.short	0x001c


	//----- nvinfo : EIATTR_SW_WAR
	.align		4
.L_19:
        /*0070*/ 	.byte	0x04, 0x36
        /*0072*/ 	.short	(.L_21 - .L_20)
.L_20:
        /*0074*/ 	.word	0x00000008
.L_21:


//--------------------- .nv.callgraph             --------------------------
	.section	.nv.callgraph,"",@"SHT_CUDA_CALLGRAPH"
	.align	4
	.sectionentsize	8
	.align		4
        /*0000*/ 	.word	0x00000000
	.align		4
        /*0004*/ 	.word	0xffffffff
	.align		4
        /*0008*/ 	.word	0x00000000
	.align		4
        /*000c*/ 	.word	0xfffffffe
	.align		4
        /*0010*/ 	.word	0x00000000
	.align		4
        /*0014*/ 	.word	0xfffffffd
	.align		4
        /*0018*/ 	.word	0x00000000
	.align		4
        /*001c*/ 	.word	0xfffffffc


//--------------------- .text._Z17sharpening_kernelPKfS0_Pfi --------------------------
	.section	.text._Z17sharpening_kernelPKfS0_Pfi,"ax",@progbits
	.align	128
        .global         _Z17sharpening_kernelPKfS0_Pfi
        .type           _Z17sharpening_kernelPKfS0_Pfi,@function
        .size           _Z17sharpening_kernelPKfS0_Pfi,(.L_x_1 - _Z17sharpening_kernelPKfS0_Pfi)
        .other          _Z17sharpening_kernelPKfS0_Pfi,@"STO_CUDA_ENTRY STV_DEFAULT"
_Z17sharpening_kernelPKfS0_Pfi:
.text._Z17sharpening_kernelPKfS0_Pfi:
[----:B------:R-:W-:Y:S01]  /*0000*/  LDC R1, c[0x0][0x37c] ;  /* 0x0000df00ff017b82 */ /* 0x000fe20000000800 */
[----:B------:R-:W0:Y:S07]  /*0010*/  S2R R13, SR_CTAID.X ;  /* 0x00000000000d7919 */ /* 0x000e2e0000002500 */
[----:B------:R-:W1:Y:S01]  /*0020*/  LDC R9, c[0x0][0x398] ;  /* 0x0000e600ff097b82 */ /* 0x000e620000000800 */
[----:B------:R-:W2:Y:S01]  /*0030*/  LDCU.64 UR4, c[0x0][0x358] ;  /* 0x00006b00ff0477ac */ /* 0x000ea20008000a00 */
[----:B------:R-:W0:Y:S01]  /*0040*/  S2R R10, SR_TID.X ;  /* 0x00000000000a7919 */ /* 0x000e220000002100 */
[----:B------:R-:W3:Y:S05]  /*0050*/  S2R R12, SR_CTAID.Y ;  /* 0x00000000000c7919 */ /* 0x000eea0000002600 */
[----:B------:R-:W4:Y:S01]  /*0060*/  LDC.64 R24, c[0x0][0x380] ;  /* 0x0000e000ff187b82 */ /* 0x000f220000000a00 */
[----:B------:R-:W3:Y:S07]  /*0070*/  S2R R11, SR_TID.Y ;  /* 0x00000000000b7919 */ /* 0x000eee0000002200 */
[----:B------:R-:W2:Y:S01]  /*0080*/  LDC.64 R2, c[0x0][0x388] ;  /* 0x0000e200ff027b82 */ /* 0x000ea20000000a00 */
[----:B0-----:R-:W-:Y:S01]  /*0090*/  LEA R0, R13, R10, 0x3 ;  /* 0x0000000a0d007211 */ /* 0x001fe200078e18ff */
[----:B--2---:R-:W2:Y:S01]  /*00a0*/  LDG.E R20, desc[UR4][R2.64+0xc] ;  /* 0x00000c0402147981 */ /* 0x004ea2000c1e1900 */
[----:B---3--:R-:W-:-:S03]  /*00b0*/  LEA R4, R12, R11, 0x3 ;  /* 0x0000000b0c047211 */ /* 0x008fc600078e18ff */
[----:B------:R-:W3:Y:S02]  /*00c0*/  LDG.E R19, desc[UR4][R2.64+0x18] ;  /* 0x0000180402137981 */ /* 0x000ee4000c1e1900 */
[----:B-1----:R-:W-:Y:S02]  /*00d0*/  IMAD R5, R4, R9, R0 ;  /* 0x0000000904057224 */ /* 0x002fe400078e0200 */
[----:B------:R-:W5:Y:S02]  /*00e0*/  LDG.E R17, desc[UR4][R2.64+0x4] ;  /* 0x0000040402117981 */ /* 0x000f64000c1e1900 */
[----:B----4-:R-:W-:Y:S02]  /*00f0*/  IMAD.WIDE R24, R5, 0x4, R24 ;  /* 0x0000000405187825 */ /* 0x010fe400078e0218 */
[----:B------:R-:W4:Y:S04]  /*0100*/  LDG.E R0, desc[UR4][R2.64] ;  /* 0x0000000402007981 */ /* 0x000f28000c1e1900 */
[----:B------:R-:W4:Y:S01]  /*0110*/  LDG.E R21, desc[UR4][R24.64] ;  /* 0x0000000418157981 */ /* 0x000f22000c1e1900 */
[----:B------:R-:W-:-:S03]  /*0120*/  IMAD.WIDE R4, R9, 0x4, R24 ;  /* 0x0000000409047825 */ /* 0x000fc600078e0218 */
[----:B------:R-:W2:Y:S04]  /*0130*/  LDG.E R23, desc[UR4][R24.64+0x4] ;  /* 0x0000040418177981 */ /* 0x000ea8000c1e1900 */
[----:B------:R-:W3:Y:S04]  /*0140*/  LDG.E R8, desc[UR4][R24.64+0x8] ;  /* 0x0000080418087981 */ /* 0x000ee8000c1e1900 */
[----:B------:R-:W5:Y:S01]  /*0150*/  LDG.E R18, desc[UR4][R4.64] ;  /* 0x0000000404127981 */ /* 0x000f62000c1e1900 */
[----:B------:R-:W-:-:S03]  /*0160*/  IMAD.WIDE R6, R9, 0x4, R4 ;  /* 0x0000000409067825 */ /* 0x000fc600078e0204 */
[----:B------:R-:W5:Y:S04]  /*0170*/  LDG.E R15, desc[UR4][R2.64+0x10] ;  /* 0x00001004020f7981 */ /* 0x000f68000c1e1900 */
[----:B------:R-:W5:Y:S04]  /*0180*/  LDG.E R16, desc[UR4][R4.64+0x4] ;  /* 0x0000040404107981 */ /* 0x000f68000c1e1900 */
[----:B------:R0:W5:Y:S04]  /*0190*/  LDG.E R14, desc[UR4][R4.64+0x8] ;  /* 0x00000804040e7981 */ /* 0x000168000c1e1900 */
[----:B------:R-:W5:Y:S04]  /*01a0*/  LDG.E R28, desc[UR4][R2.64+0x1c] ;  /* 0x00001c04021c7981 */ /* 0x000f68000c1e1900 */
[----:B------:R-:W5:Y:S01]  /*01b0*/  LDG.E R26, desc[UR4][R2.64+0x8] ;  /* 0x00000804021a7981 */ /* 0x000f62000c1e1900 */
[----:B------:R-:W1:Y:S01]  /*01c0*/  LDCU UR6, c[0x0][0x360] ;  /* 0x00006c00ff0677ac */ /* 0x000e620008000800 */
[----:B0-----:R-:W0:Y:S02]  /*01d0*/  LDC.64 R4, c[0x0][0x390] ;  /* 0x0000e400ff047b82 */ /* 0x001e240000000a00 */
[----:B------:R-:W5:Y:S04]  /*01e0*/  LDG.E R27, desc[UR4][R6.64] ;  /* 0x00000004061b7981 */ /* 0x000f68000c1e1900 */
[----:B------:R-:W5:Y:S04]  /*01f0*/  LDG.E R24, desc[UR4][R2.64+0x14] ;  /* 0x0000140402187981 */ /* 0x000f68000c1e1900 */
[----:B------:R-:W5:Y:S04]  /*0200*/  LDG.E R25, desc[UR4][R6.64+0x4] ;  /* 0x0000040406197981 */ /* 0x000f68000c1e1900 */
[----:B------:R-:W5:Y:S04]  /*0210*/  LDG.E R22, desc[UR4][R6.64+0x8] ;  /* 0x0000080406167981 */ /* 0x000f68000c1e1900 */
[----:B------:R-:W5:Y:S01]  /*0220*/  LDG.E R29, desc[UR4][R2.64+0x20] ;  /* 0x00002004021d7981 */ /* 0x000f62000c1e1900 */
[----:B------:R-:W0:Y:S01]  /*0230*/  LDCU UR7, c[0x0][0x364] ;  /* 0x00006c80ff0777ac */ /* 0x000e220008000800 */
[----:B------:R-:W-:Y:S01]  /*0240*/  IADD3 R9, PT, PT, R9, -0x2, RZ ;  /* 0xfffffffe09097810 */ /* 0x000fe20007ffe0ff */
[----:B-1----:R-:W-:-:S02]  /*0250*/  IMAD R10, R13, UR6, R10 ;  /* 0x000000060d0a7c24 */ /* 0x002fc4000f8e020a */
[----:B0-----:R-:W-:-:S04]  /*0260*/  IMAD R11, R12, UR7, R11 ;  /* 0x000000070c0b7c24 */ /* 0x001fc8000f8e020b */
[----:B------:R-:W-:-:S04]  /*0270*/  IMAD R9, R11, R9, R10 ;  /* 0x000000090b097224 */ /* 0x000fc800078e020a */
[----:B------:R-:W-:-:S04]  /*0280*/  IMAD.WIDE R4, R9, 0x4, R4 ;  /* 0x0000000409047825 */ /* 0x000fc800078e0204 */
[----:B----4-:R-:W-:-:S04]  /*0290*/  FFMA R21, R0, R21, RZ ;  /* 0x0000001500157223 */ /* 0x010fc800000000ff */
[----:B--2---:R-:W-:-:S04]  /*02a0*/  FFMA R20, R20, R23, R21 ;  /* 0x0000001714147223 */ /* 0x004fc80000000015 */
[----:B---3--:R-:W-:-:S04]  /*02b0*/  FFMA R8, R19, R8, R20 ;  /* 0x0000000813087223 */ /* 0x008fc80000000014 */
[----:B-----5:R-:W-:-:S04]  /*02c0*/  FFMA R8, R17, R18, R8 ;  /* 0x0000001211087223 */ /* 0x020fc80000000008 */
[----:B------:R-:W-:-:S04]  /*02d0*/  FFMA R15, R15, R16, R8 ;  /* 0x000000100f0f7223 */ /* 0x000fc80000000008 */
[----:B------:R-:W-:-:S04]  /*02e0*/  FFMA R15, R28, R14, R15 ;  /* 0x0000000e1c0f7223 */ /* 0x000fc8000000000f */
[----:B------:R-:W-:-:S04]  /*02f0*/  FFMA R15, R26, R27, R15 ;  /* 0x0000001b1a0f7223 */ /* 0x000fc8000000000f */
[----:B------:R-:W-:-:S04]  /*0300*/  FFMA R24, R24, R25, R15 ;  /* 0x0000001918187223 */ /* 0x000fc8000000000f */
[----:B------:R-:W-:-:S05]  /*0310*/  FFMA R29, R29, R22, R24 ;  /* 0x000000161d1d7223 */ /* 0x000fca0000000018 */
[----:B------:R-:W-:Y:S01]  /*0320*/  STG.E desc[UR4][R4.64], R29 ;  /* 0x0000001d04007986 */ /* 0x000fe2000c101904 */
[----:B------:R-:W-:Y:S05]  /*0330*/  EXIT ;  /* 0x000000000000794d */ /* 0x000fea0003800000 */
.L_x_0:
[----:B------:R-:W-:-:S00]  /*0340*/  BRA `(.L_x_0) ;  /* 0xfffffffc00fc7947 */ /* 0x000fc0000383ffff */
[----:B------:R-:W-:-:S00]  /*0350*/  NOP ;  /* 0x0000000000007918 */ /* 0x000fc00000000000 */
        /* <DEDUP_REMOVED lines=10> */
.L_x_1:


//--------------------- .nv.shared.reserved.0     --------------------------
	.section	.nv.shared.reserved.0,"aw",@nobits
	.weak		__nv_reservedSMEM_offset_0_alias
	.size		__nv_reservedSMEM_offset_0_alias, 0, 64
	.other		__nv_reservedSMEM_offset_0_alias,@"STO_CUDA_RESERVED_SHARED STV_DEFAULT"
__nv_reservedSMEM_offset_0_alias:
	.zero		0
	.zero		64


//--------------------- .nv.constant0._Z17sharpening_kernelPKfS0_Pfi --------------------------
	.section	.nv.constant0._Z17sharpening_kernelPKfS0_Pfi,"a",@progbits
	.sectionflags	@""
	.align	4
.nv.constant0._Z17sharpening_kernelPKfS0_Pfi:
	.zero		924


//--------------------- SYMBOLS --------------------------

	.type		.nv.reservedSmem.offset0,@object
	.size		.nv.reservedSmem.offset0,0x4
